//
// Generated by NVIDIA NVVM Compiler
//
// Compiler Build ID: CL-36424714
// Cuda compilation tools, release 13.0, V13.0.88
// Based on NVVM 20.0.0
//

.version 9.0
.target sm_100
.address_size 64

	// .globl	_Z6modifyPiS_i

.visible .entry _Z6modifyPiS_i(
	.param .u64 .ptr .align 1 _Z6modifyPiS_i_param_0,
	.param .u64 .ptr .align 1 _Z6modifyPiS_i_param_1,
	.param .u32 _Z6modifyPiS_i_param_2
)
{
	.reg .pred 	%p<10>;
	.reg .b32 	%r<64>;
	.reg .b64 	%rd<13>;

	ld.param.u64 	%rd6, [_Z6modifyPiS_i_param_0];
	ld.param.u64 	%rd7, [_Z6modifyPiS_i_param_1];
	ld.param.u32 	%r24, [_Z6modifyPiS_i_param_2];
	cvta.to.global.u64 	%rd1, %rd6;
	cvta.to.global.u64 	%rd2, %rd7;
	mov.u32 	%r1, %ctaid.x;
	mov.u32 	%r2, %tid.x;
	mad.lo.s32 	%r3, %r24, %r1, %r2;
	setp.ne.s32 	%p1, %r1, %r2;
	@%p1 bra 	$L__BB0_2;
	mul.wide.s32 	%rd11, %r3, 4;
	add.s64 	%rd12, %rd2, %rd11;
	mov.b32 	%r53, 0;
	st.global.u32 	[%rd12], %r53;
	bra.uni 	$L__BB0_13;
$L__BB0_2:
	setp.ge.u32 	%p2, %r1, %r2;
	@%p2 bra 	$L__BB0_11;
	mul.wide.s32 	%rd9, %r3, 4;
	add.s64 	%rd3, %rd2, %rd9;
	mov.b32 	%r39, 1;
	st.global.u32 	[%rd3], %r39;
	add.s64 	%rd10, %rd1, %rd9;
	ld.global.u32 	%r4, [%rd10];
	setp.lt.s32 	%p5, %r4, 2;
	@%p5 bra 	$L__BB0_13;
	and.b32  	%r42, %r4, 3;
	setp.eq.s32 	%p6, %r42, 1;
	mov.b32 	%r63, 1;
	mov.u32 	%r58, %r4;
	@%p6 bra 	$L__BB0_7;
	add.s32 	%r44, %r4, -1;
	and.b32  	%r45, %r44, 3;
	neg.s32 	%r54, %r45;
	mov.b32 	%r63, 1;
	mov.u32 	%r58, %r4;
$L__BB0_6:
	.pragma "nounroll";
	mul.lo.s32 	%r63, %r63, %r58;
	add.s32 	%r58, %r58, -1;
	add.s32 	%r54, %r54, 1;
	setp.ne.s32 	%p7, %r54, 0;
	@%p7 bra 	$L__BB0_6;
$L__BB0_7:
	add.s32 	%r46, %r4, -2;
	setp.lt.u32 	%p8, %r46, 3;
	@%p8 bra 	$L__BB0_10;
	add.s32 	%r60, %r58, 4;
$L__BB0_9:
	add.s32 	%r18, %r60, -4;
	mul.lo.s32 	%r47, %r63, %r18;
	add.s32 	%r48, %r60, -5;
	mul.lo.s32 	%r49, %r47, %r48;
	add.s32 	%r50, %r60, -6;
	mul.lo.s32 	%r51, %r49, %r50;
	add.s32 	%r52, %r60, -7;
	mul.lo.s32 	%r63, %r51, %r52;
	setp.gt.s32 	%p9, %r18, 5;
	mov.u32 	%r60, %r18;
	@%p9 bra 	$L__BB0_9;
$L__BB0_10:
	st.global.u32 	[%rd3], %r63;
	bra.uni 	$L__BB0_13;
$L__BB0_11:
	mul.wide.s32 	%rd8, %r3, 4;
	add.s64 	%rd4, %rd2, %rd8;
	mov.b32 	%r25, 0;
	st.global.u32 	[%rd4], %r25;
	add.s64 	%rd5, %rd1, %rd8;
	ld.global.u32 	%r62, [%rd5];
	setp.eq.s32 	%p3, %r62, 0;
	@%p3 bra 	$L__BB0_13;
$L__BB0_12:
	mul.hi.s32 	%r26, %r62, 1717986919;
	shr.u32 	%r27, %r26, 31;
	shr.s32 	%r28, %r26, 2;
	add.s32 	%r29, %r28, %r27;
	mul.lo.s32 	%r30, %r29, 10;
	sub.s32 	%r31, %r62, %r30;
	ld.global.u32 	%r32, [%rd4];
	add.s32 	%r33, %r32, %r31;
	st.global.u32 	[%rd4], %r33;
	ld.global.u32 	%r34, [%rd5];
	mul.hi.s32 	%r35, %r34, 1717986919;
	shr.u32 	%r36, %r35, 31;
	shr.s32 	%r37, %r35, 2;
	add.s32 	%r62, %r37, %r36;
	st.global.u32 	[%rd5], %r62;
	add.s32 	%r38, %r34, 9;
	setp.lt.u32 	%p4, %r38, 19;
	@%p4 bra 	$L__BB0_13;
	bra.uni 	$L__BB0_12;
$L__BB0_13:
	ret;

}


// ===== COMPILED SASS (sm_100) =====

	.target	sm_100

	.elftype	@"ET_EXEC"


//--------------------- .note.nv.tkinfo           --------------------------
	.section	.note.nv.tkinfo,"",@"SHT_NOTE"
	.sectionflags	@"SHF_NOTE_NV_TKINFO"
	.tkinfo
        /*0018*/ 	.word	0x00000002
        /*0030*/ 	.string	""
        /*0030*/ 	.string	"ptxas"
        /*0030*/ 	.string	"Cuda compilation tools, release 13.0, V13.0.88"
        /*0030*/ 	.string	"Build cuda_13.0.r13.0/compiler.36424714_0"
        /*0030*/ 	.string	"-arch sm_100 -m 64 "



//--------------------- .note.nv.cuinfo           --------------------------
	.section	.note.nv.cuinfo,"",@"SHT_NOTE"
	.sectionflags	@"SHF_NOTE_NV_CUINFO"
        /*0018*/ 	.short	0x0002
        /*001a*/ 	.short	0x0064
        /*001c*/ 	.short	0x0082
	.zero		2


//--------------------- .nv.info                  --------------------------
	.section	.nv.info,"",@"SHT_CUDA_INFO"
	.align	4


	//----- nvinfo : EIATTR_REGCOUNT
	.align		4
        /*0000*/ 	.byte	0x04, 0x2f
        /*0002*/ 	.short	(.L_1 - .L_0)
	.align		4
.L_0:
        /*0004*/ 	.word	index@(_Z6modifyPiS_i)
        /*0008*/ 	.word	0x0000000c


	//----- nvinfo : EIATTR_FRAME_SIZE
	.align		4
.L_1:
        /*000c*/ 	.byte	0x04, 0x11
        /*000e*/ 	.short	(.L_3 - .L_2)
	.align		4
.L_2:
        /*0010*/ 	.word	index@(_Z6modifyPiS_i)
        /*0014*/ 	.word	0x00000000


	//----- nvinfo : EIATTR_MIN_STACK_SIZE
	.align		4
.L_3:
        /*0018*/ 	.byte	0x04, 0x12
        /*001a*/ 	.short	(.L_5 - .L_4)
	.align		4
.L_4:
        /*001c*/ 	.word	index@(_Z6modifyPiS_i)
        /*0020*/ 	.word	0x00000000
.L_5:


//--------------------- .nv.compat                --------------------------
	.section	.nv.compat,"",@"SHT_CUDA_COMPAT_INFO"
	.align	4
        /*0000*/ 	.byte	0x02, 0x09, 0x00, 0x00, 0x02, 0x02, 0x01, 0x00, 0x02, 0x05, 0x05, 0x00, 0x03, 0x07, 0x01, 0x01
        /*0010*/ 	.byte	0x02, 0x03, 0x00, 0x00, 0x02, 0x06, 0x01, 0x00, 0x04, 0x0b, 0x08, 0x00, 0x09, 0x00, 0x00, 0x00
        /*0020*/ 	.byte	0x00, 0x00, 0x00, 0x00


//--------------------- .nv.info._Z6modifyPiS_i   --------------------------
	.section	.nv.info._Z6modifyPiS_i,"",@"SHT_CUDA_INFO"
	.sectionflags	@""
	.align	4


	//----- nvinfo : EIATTR_CUDA_API_VERSION
	.align		4
        /*0000*/ 	.byte	0x04, 0x37
        /*0002*/ 	.short	(.L_7 - .L_6)
.L_6:
        /*0004*/ 	.word	0x00000082


	//----- nvinfo : EIATTR_KPARAM_INFO
	.align		4
.L_7:
        /*0008*/ 	.byte	0x04, 0x17
        /*000a*/ 	.short	(.L_9 - .L_8)
.L_8:
        /*000c*/ 	.word	0x00000000
        /*0010*/ 	.short	0x0002
        /*0012*/ 	.short	0x0010
        /*0014*/ 	.byte	0x00, 0xf0, 0x11, 0x00


	//----- nvinfo : EIATTR_KPARAM_INFO
	.align		4
.L_9:
        /*0018*/ 	.byte	0x04, 0x17
        /*001a*/ 	.short	(.L_11 - .L_10)
.L_10:
        /*001c*/ 	.word	0x00000000
        /*0020*/ 	.short	0x0001
        /*0022*/ 	.short	0x0008
        /*0024*/ 	.byte	0x00, 0xf5, 0x21, 0x00


	//----- nvinfo : EIATTR_KPARAM_INFO
	.align		4
.L_11:
        /*0028*/ 	.byte	0x04, 0x17
        /*002a*/ 	.short	(.L_13 - .L_12)
.L_12:
        /*002c*/ 	.word	0x00000000
        /*0030*/ 	.short	0x0000
        /*0032*/ 	.short	0x0000
        /*0034*/ 	.byte	0x00, 0xf5, 0x21, 0x00


	//----- nvinfo : EIATTR_SPARSE_MMA_MASK
	.align		4
.L_13:
        /*0038*/ 	.byte	0x03, 0x50
        /*003a*/ 	.short	0x0000


	//----- nvinfo : EIATTR_MAXREG_COUNT
	.align		4
        /*003c*/ 	.byte	0x03, 0x1b
        /*003e*/ 	.short	0x00ff


	//----- nvinfo : EIATTR_MERCURY_ISA_VERSION
	.align		4
        /*0040*/ 	.byte	0x03, 0x5f
        /*0042*/ 	.short	0x0101


	//----- nvinfo : EIATTR_VRC_CTA_INIT_COUNT
	.align		4
        /*0044*/ 	.byte	0x02, 0x4a
	.zero		1
	.zero		1


	//----- nvinfo : EIATTR_EXIT_INSTR_OFFSETS
	.align		4
        /*0048*/ 	.byte	0x04, 0x1c
        /*004a*/ 	.short	(.L_15 - .L_14)


	//   ....[0]....
.L_14:
        /*004c*/ 	.word	0x000000a0


	//   ....[1]....
        /*0050*/ 	.word	0x00000150


	//   ....[2]....
        /*0054*/ 	.word	0x00000750


	//   ....[3]....
        /*0058*/ 	.word	0x000007d0


	//   ....[4]....
        /*005c*/ 	.word	0x000008c0


	//----- nvinfo : EIATTR_CRS_STACK_SIZE
	.align		4
.L_15:
        /*0060*/ 	.byte	0x04, 0x1e
        /*0062*/ 	.short	(.L_17 - .L_16)
.L_16:
        /*0064*/ 	.word	0x00000000


	//----- nvinfo : EIATTR_CBANK_PARAM_SIZE
	.align		4
.L_17:
        /*0068*/ 	.byte	0x03, 0x19
        /*006a*/ 	.short	0x0014


	//----- nvinfo : EIATTR_PARAM_CBANK
	.align		4
        /*006c*/ 	.byte	0x04, 0x0a
        /*006e*/ 	.short	(.L_19 - .L_18)
	.align		4
.L_18:
        /*0070*/ 	.word	index@(.nv.constant0._Z6modifyPiS_i)
        /*0074*/ 	.short	0x0380
        /*0076*/ 	.short	0x0014


	//----- nvinfo : EIATTR_SW_WAR
	.align		4
.L_19:
        /*0078*/ 	.byte	0x04, 0x36
        /*007a*/ 	.short	(.L_21 - .L_20)
.L_20:
        /*007c*/ 	.word	0x00000008
.L_21:


//--------------------- .nv.callgraph             --------------------------
	.section	.nv.callgraph,"",@"SHT_CUDA_CALLGRAPH"
	.align	4
	.sectionentsize	8
	.align		4
        /*0000*/ 	.word	0x00000000
	.align		4
        /*0004*/ 	.word	0xffffffff
	.align		4
        /*0008*/ 	.word	0x00000000
	.align		4
        /*000c*/ 	.word	0xfffffffe
	.align		4
        /*0010*/ 	.word	0x00000000
	.align		4
        /*0014*/ 	.word	0xfffffffd
	.align		4
        /*0018*/ 	.word	0x00000000
	.align		4
        /*001c*/ 	.word	0xfffffffc


//--------------------- .text._Z6modifyPiS_i      --------------------------
	.section	.text._Z6modifyPiS_i,"ax",@progbits
	.align	128
        .global         _Z6modifyPiS_i
        .type           _Z6modifyPiS_i,@function
        .size           _Z6modifyPiS_i,(.L_x_13 - _Z6modifyPiS_i)
        .other          _Z6modifyPiS_i,@"STO_CUDA_ENTRY STV_DEFAULT"
_Z6modifyPiS_i:
.text._Z6modifyPiS_i:
[----:B------:R-:W-:Y:S01]  /*0000*/  LDC R1, c[0x0][0x37c] ;  /* 0x0000df00ff017b82 */ /* 0x000fe20000000800 */
[----:B------:R-:W0:Y:S07]  /*0010*/  S2R R0, SR_TID.X ;  /* 0x0000000000007919 */ /* 0x000e2e0000002100 */
[----:B------:R-:W0:Y:S01]  /*0020*/  S2UR UR6, SR_CTAID.X ;  /* 0x00000000000679c3 */ /* 0x000e220000002500 */
[----:B------:R-:W1:Y:S07]  /*0030*/  LDCU.64 UR4, c[0x0][0x358] ;  /* 0x00006b00ff0477ac */ /* 0x000e6e0008000a00 */
[----:B------:R-:W2:Y:S01]  /*0040*/  LDC R7, c[0x0][0x390] ;  /* 0x0000e400ff077b82 */ /* 0x000ea20000000800 */
[----:B0-----:R-:W-:Y:S01]  /*0050*/  ISETP.NE.AND P0, PT, R0, UR6, PT ;  /* 0x0000000600007c0c */ /* 0x001fe2000bf05270 */
[----:B--2---:R-:W-:-:S12]  /*0060*/  IMAD R7, R7, UR6, R0 ;  /* 0x0000000607077c24 */ /* 0x004fd8000f8e0200 */
[----:B------:R-:W0:Y:S02]  /*0070*/  @!P0 LDC.64 R2, c[0x0][0x388] ;  /* 0x0000e200ff028b82 */ /* 0x000e240000000a00 */
[----:B0-----:R-:W-:-:S05]  /*0080*/  @!P0 IMAD.WIDE R2, R7, 0x4, R2 ;  /* 0x0000000407028825 */ /* 0x001fca00078e0202 */
[----:B-1----:R0:W-:Y:S01]  /*0090*/  @!P0 STG.E desc[UR4][R2.64], RZ ;  /* 0x000000ff02008986 */ /* 0x0021e2000c101904 */
[----:B------:R-:W-:Y:S05]  /*00a0*/  @!P0 EXIT ;  /* 0x000000000000894d */ /* 0x000fea0003800000 */
[----:B------:R-:W-:-:S13]  /*00b0*/  ISETP.LE.U32.AND P0, PT, R0, UR6, PT ;  /* 0x0000000600007c0c */ /* 0x000fda000bf03070 */
[----:B------:R-:W-:Y:S05]  /*00c0*/  @P0 BRA `(.L_x_0) ;  /* 0x0000000400a40947 */ /* 0x000fea0003800000 */
[----:B0-----:R-:W0:Y:S01]  /*00d0*/  LDC.64 R2, c[0x0][0x388] ;  /* 0x0000e200ff027b82 */ /* 0x001e220000000a00 */
[----:B------:R-:W-:-:S07]  /*00e0*/  HFMA2 R9, -RZ, RZ, 0, 5.9604644775390625e-08 ;  /* 0x00000001ff097431 */ /* 0x000fce00000001ff */
[----:B------:R-:W1:Y:S01]  /*00f0*/  LDC.64 R4, c[0x0][0x380] ;  /* 0x0000e000ff047b82 */ /* 0x000e620000000a00 */
[----:B0-----:R-:W-:-:S05]  /*0100*/  IMAD.WIDE R2, R7, 0x4, R2 ;  /* 0x0000000407027825 */ /* 0x001fca00078e0202 */
[----:B------:R0:W-:Y:S01]  /*0110*/  STG.E desc[UR4][R2.64], R9 ;  /* 0x0000000902007986 */ /* 0x0001e2000c101904 */
[----:B-1----:R-:W-:-:S06]  /*0120*/  IMAD.WIDE R4, R7, 0x4, R4 ;  /* 0x0000000407047825 */ /* 0x002fcc00078e0204 */
[----:B------:R-:W2:Y:S02]  /*0130*/  LDG.E R4, desc[UR4][R4.64] ;  /* 0x0000000404047981 */ /* 0x000ea4000c1e1900 */
[----:B--2---:R-:W-:-:S13]  /*0140*/  ISETP.GE.AND P0, PT, R4, 0x2, PT ;  /* 0x000000020400780c */ /* 0x004fda0003f06270 */
[----:B0-----:R-:W-:Y:S05]  /*0150*/  @!P0 EXIT ;  /* 0x000000000000894d */ /* 0x001fea0003800000 */
[C---:B------:R-:W-:Y:S01]  /*0160*/  LOP3.LUT R0, R4.reuse, 0x3, RZ, 0xc0, !PT ;  /* 0x0000000304007812 */ /* 0x040fe200078ec0ff */
[----:B------:R-:W-:Y:S01]  /*0170*/  BSSY.RECONVERGENT B0, `(.L_x_1) ;  /* 0x000000f000007945 */ /* 0x000fe20003800200 */
[----:B------:R-:W-:Y:S02]  /*0180*/  IADD3 R5, PT, PT, R4, -0x2, RZ ;  /* 0xfffffffe04057810 */ /* 0x000fe40007ffe0ff */
[----:B------:R-:W-:Y:S02]  /*0190*/  ISETP.NE.AND P1, PT, R0, 0x1, PT ;  /* 0x000000010000780c */ /* 0x000fe40003f25270 */
[----:B------:R-:W-:Y:S01]  /*01a0*/  ISETP.GE.U32.AND P0, PT, R5, 0x3, PT ;  /* 0x000000030500780c */ /* 0x000fe20003f06070 */
[----:B------:R-:W-:-:S10]  /*01b0*/  IMAD.MOV.U32 R5, RZ, RZ, 0x1 ;  /* 0x00000001ff057424 */ /* 0x000fd400078e00ff */
[----:B------:R-:W-:Y:S05]  /*01c0*/  @!P1 BRA `(.L_x_2) ;  /* 0x0000000000249947 */ /* 0x000fea0003800000 */
[----:B------:R-:W-:Y:S02]  /*01d0*/  IADD3 R0, PT, PT, R4, -0x1, RZ ;  /* 0xffffffff04007810 */ /* 0x000fe40007ffe0ff */
[----:B------:R-:W-:Y:S02]  /*01e0*/  MOV R5, 0x1 ;  /* 0x0000000100057802 */ /* 0x000fe40000000f00 */
[----:B------:R-:W-:-:S05]  /*01f0*/  LOP3.LUT R0, R0, 0x3, RZ, 0xc0, !PT ;  /* 0x0000000300007812 */ /* 0x000fca00078ec0ff */
[----:B------:R-:W-:-:S07]  /*0200*/  IMAD.MOV R0, RZ, RZ, -R0 ;  /* 0x000000ffff007224 */ /* 0x000fce00078e0a00 */
.L_x_3:
[----:B------:R-:W-:Y:S01]  /*0210*/  IADD3 R0, PT, PT, R0, 0x1, RZ ;  /* 0x0000000100007810 */ /* 0x000fe20007ffe0ff */
[C---:B------:R-:W-:Y:S01]  /*0220*/  IMAD R5, R4.reuse, R5, RZ ;  /* 0x0000000504057224 */ /* 0x040fe200078e02ff */
[----:B------:R-:W-:Y:S02]  /*0230*/  IADD3 R4, PT, PT, R4, -0x1, RZ ;  /* 0xffffffff04047810 */ /* 0x000fe40007ffe0ff */
[----:B------:R-:W-:-:S13]  /*0240*/  ISETP.NE.AND P1, PT, R0, RZ, PT ;  /* 0x000000ff0000720c */ /* 0x000fda0003f25270 */
[----:B------:R-:W-:Y:S05]  /*0250*/  @P1 BRA `(.L_x_3) ;  /* 0xfffffffc00ec1947 */ /* 0x000fea000383ffff */
.L_x_2:
[----:B------:R-:W-:Y:S05]  /*0260*/  BSYNC.RECONVERGENT B0 ;  /* 0x0000000000007941 */ /* 0x000fea0003800200 */
.L_x_1:
[----:B------:R-:W-:Y:S04]  /*0270*/  BSSY.RECONVERGENT B0, `(.L_x_4) ;  /* 0x000004c000007945 */ /* 0x000fe80003800200 */
[----:B------:R-:W-:Y:S05]  /*0280*/  @!P0 BRA `(.L_x_5) ;  /* 0x0000000400288947 */ /* 0x000fea0003800000 */
[----:B------:R-:W-:Y:S01]  /*0290*/  VIADD R0, R4, 0xffffffff ;  /* 0xffffffff04007836 */ /* 0x000fe20000000000 */
[----:B------:R-:W-:Y:S01]  /*02a0*/  BSSY.RECONVERGENT B1, `(.L_x_6) ;  /* 0x0000029000017945 */ /* 0x000fe20003800200 */
[----:B------:R-:W-:-:S03]  /*02b0*/  PLOP3.LUT P0, PT, PT, PT, PT, 0x80, 0x8 ;  /* 0x000000000008781c */ /* 0x000fc60003f0f070 */
[----:B------:R-:W-:Y:S02]  /*02c0*/  ISETP.GT.AND P1, PT, R0, 0xc, PT ;  /* 0x0000000c0000780c */ /* 0x000fe40003f24270 */
[----:B------:R-:W-:-:S11]  /*02d0*/  IADD3 R0, PT, PT, R4, 0x4, RZ ;  /* 0x0000000404007810 */ /* 0x000fd60007ffe0ff */
[----:B------:R-:W-:Y:S05]  /*02e0*/  @!P1 BRA `(.L_x_7) ;  /* 0x0000000000909947 */ /* 0x000fea0003800000 */
[----:B------:R-:W-:-:S13]  /*02f0*/  PLOP3.LUT P0, PT, PT, PT, PT, 0x8, 0x80 ;  /* 0x000000000080781c */ /* 0x000fda0003f0e170 */
.L_x_8:
[C---:B------:R-:W-:Y:S01]  /*0300*/  IADD3 R4, PT, PT, R0.reuse, -0x4, RZ ;  /* 0xfffffffc00047810 */ /* 0x040fe20007ffe0ff */
[C---:B------:R-:W-:Y:S01]  /*0310*/  VIADD R7, R0.reuse, 0xfffffffb ;  /* 0xfffffffb00077836 */ /* 0x040fe20000000000 */
[----:B------:R-:W-:-:S03]  /*0320*/  IADD3 R9, PT, PT, R0, -0x12, RZ ;  /* 0xffffffee00097810 */ /* 0x000fc60007ffe0ff */
[----:B------:R-:W-:Y:S01]  /*0330*/  IMAD R4, R4, R5, RZ ;  /* 0x0000000504047224 */ /* 0x000fe200078e02ff */
[----:B------:R-:W-:-:S03]  /*0340*/  IADD3 R5, PT, PT, R0, -0x6, RZ ;  /* 0xfffffffa00057810 */ /* 0x000fc60007ffe0ff */
[----:B------:R-:W-:Y:S01]  /*0350*/  IMAD R4, R4, R7, RZ ;  /* 0x0000000704047224 */ /* 0x000fe200078e02ff */
[----:B------:R-:W-:-:S03]  /*0360*/  IADD3 R7, PT, PT, R0, -0x7, RZ ;  /* 0xfffffff900077810 */ /* 0x000fc60007ffe0ff */
[----:B------:R-:W-:Y:S02]  /*0370*/  IMAD R4, R4, R5, RZ ;  /* 0x0000000504047224 */ /* 0x000fe400078e02ff */
[----:B------:R-:W-:Y:S02]  /*0380*/  VIADD R5, R0, 0xfffffff8 ;  /* 0xfffffff800057836 */ /* 0x000fe40000000000 */
        /* <DEDUP_REMOVED lines=16> */
[----:B------:R-:W-:Y:S01]  /*0490*/  IMAD R4, R4, R7, RZ ;  /* 0x0000000704047224 */ /* 0x000fe200078e02ff */
[----:B------:R-:W-:Y:S01]  /*04a0*/  ISETP.GT.AND P1, PT, R5, 0x11, PT ;  /* 0x000000110500780c */ /* 0x000fe20003f24270 */
[----:B------:R-:W-:Y:S02]  /*04b0*/  VIADD R7, R0, 0xffffffef ;  /* 0xffffffef00077836 */ /* 0x000fe40000000000 */
[----:B------:R-:W-:-:S04]  /*04c0*/  IMAD R4, R4, R5, RZ ;  /* 0x0000000504047224 */ /* 0x000fc800078e02ff */
[----:B------:R-:W-:Y:S01]  /*04d0*/  IMAD R4, R4, R7, RZ ;  /* 0x0000000704047224 */ /* 0x000fe200078e02ff */
[----:B------:R-:W-:Y:S01]  /*04e0*/  IADD3 R7, PT, PT, R0, -0x13, RZ ;  /* 0xffffffed00077810 */ /* 0x000fe20007ffe0ff */
[----:B------:R-:W-:Y:S02]  /*04f0*/  IMAD.MOV.U32 R0, RZ, RZ, R5 ;  /* 0x000000ffff007224 */ /* 0x000fe400078e0005 */
[----:B------:R-:W-:-:S04]  /*0500*/  IMAD R4, R4, R9, RZ ;  /* 0x0000000904047224 */ /* 0x000fc800078e02ff */
[----:B------:R-:W-:Y:S01]  /*0510*/  IMAD R5, R4, R7, RZ ;  /* 0x0000000704057224 */ /* 0x000fe200078e02ff */
[----:B------:R-:W-:Y:S06]  /*0520*/  @P1 BRA `(.L_x_8) ;  /* 0xfffffffc00741947 */ /* 0x000fec000383ffff */
.L_x_7:
[----:B------:R-:W-:Y:S05]  /*0530*/  BSYNC.RECONVERGENT B1 ;  /* 0x0000000000017941 */ /* 0x000fea0003800200 */
.L_x_6:
[----:B------:R-:W-:Y:S01]  /*0540*/  IADD3 R7, PT, PT, R0, -0x5, RZ ;  /* 0xfffffffb00077810 */ /* 0x000fe20007ffe0ff */
[----:B------:R-:W-:Y:S03]  /*0550*/  BSSY.RECONVERGENT B1, `(.L_x_9) ;  /* 0x0000014000017945 */ /* 0x000fe60003800200 */
[----:B------:R-:W-:-:S13]  /*0560*/  ISETP.GT.AND P1, PT, R7, 0x4, PT ;  /* 0x000000040700780c */ /* 0x000fda0003f24270 */
[----:B------:R-:W-:Y:S05]  /*0570*/  @!P1 BRA `(.L_x_10) ;  /* 0x0000000000449947 */ /* 0x000fea0003800000 */
[C---:B------:R-:W-:Y:S02]  /*0580*/  IADD3 R4, PT, PT, R0.reuse, -0x4, RZ ;  /* 0xfffffffc00047810 */ /* 0x040fe40007ffe0ff */
[C---:B------:R-:W-:Y:S02]  /*0590*/  IADD3 R9, PT, PT, R0.reuse, -0xa, RZ ;  /* 0xfffffff600097810 */ /* 0x040fe40007ffe0ff */
[----:B------:R-:W-:Y:S01]  /*05a0*/  PLOP3.LUT P0, PT, PT, PT, PT, 0x8, 0x80 ;  /* 0x000000000080781c */ /* 0x000fe20003f0e170 */
        /* <DEDUP_REMOVED lines=8> */
[----:B------:R-:W-:-:S04]  /*0630*/  IMAD R4, R4, R5, RZ ;  /* 0x0000000504047224 */ /* 0x000fc800078e02ff */
[----:B------:R-:W-:Y:S01]  /*0640*/  IMAD R4, R4, R7, RZ ;  /* 0x0000000704047224 */ /* 0x000fe200078e02ff */
[----:B------:R-:W-:Y:S01]  /*0650*/  IADD3 R7, PT, PT, R0, -0xb, RZ ;  /* 0xfffffff500077810 */ /* 0x000fe20007ffe0ff */
[----:B------:R-:W-:Y:S02]  /*0660*/  IMAD.MOV.U32 R0, RZ, RZ, R5 ;  /* 0x000000ffff007224 */ /* 0x000fe400078e0005 */
[----:B------:R-:W-:-:S04]  /*0670*/  IMAD R4, R4, R9, RZ ;  /* 0x0000000904047224 */ /* 0x000fc800078e02ff */
[----:B------:R-:W-:-:S07]  /*0680*/  IMAD R5, R4, R7, RZ ;  /* 0x0000000704057224 */ /* 0x000fce00078e02ff */
.L_x_10:
[----:B------:R-:W-:Y:S05]  /*0690*/  BSYNC.RECONVERGENT B1 ;  /* 0x0000000000017941 */ /* 0x000fea0003800200 */
.L_x_9:
[----:B------:R-:W-:-:S13]  /*06a0*/  ISETP.GT.OR P0, PT, R0, 0x5, P0 ;  /* 0x000000050000780c */ /* 0x000fda0000704670 */
[C---:B------:R-:W-:Y:S02]  /*06b0*/  @P0 IADD3 R4, PT, PT, R0.reuse, -0x4, RZ ;  /* 0xfffffffc00040810 */ /* 0x040fe40007ffe0ff */
[C---:B------:R-:W-:Y:S02]  /*06c0*/  @P0 IADD3 R7, PT, PT, R0.reuse, -0x5, RZ ;  /* 0xfffffffb00070810 */ /* 0x040fe40007ffe0ff */
[----:B------:R-:W-:Y:S01]  /*06d0*/  @P0 IADD3 R9, PT, PT, R0, -0x6, RZ ;  /* 0xfffffffa00090810 */ /* 0x000fe20007ffe0ff */
[----:B------:R-:W-:-:S04]  /*06e0*/  @P0 IMAD R4, R5, R4, RZ ;  /* 0x0000000405040224 */ /* 0x000fc800078e02ff */
[----:B------:R-:W-:Y:S02]  /*06f0*/  @P0 IMAD R4, R4, R7, RZ ;  /* 0x0000000704040224 */ /* 0x000fe400078e02ff */
[----:B------:R-:W-:Y:S02]  /*0700*/  @P0 VIADD R7, R0, 0xfffffff9 ;  /* 0xfffffff900070836 */ /* 0x000fe40000000000 */
[----:B------:R-:W-:-:S04]  /*0710*/  @P0 IMAD R4, R4, R9, RZ ;  /* 0x0000000904040224 */ /* 0x000fc800078e02ff */
[----:B------:R-:W-:-:S07]  /*0720*/  @P0 IMAD R5, R4, R7, RZ ;  /* 0x0000000704050224 */ /* 0x000fce00078e02ff */
.L_x_5:
[----:B------:R-:W-:Y:S05]  /*0730*/  BSYNC.RECONVERGENT B0 ;  /* 0x0000000000007941 */ /* 0x000fea0003800200 */
.L_x_4:
[----:B------:R-:W-:Y:S01]  /*0740*/  STG.E desc[UR4][R2.64], R5 ;  /* 0x0000000502007986 */ /* 0x000fe2000c101904 */
[----:B------:R-:W-:Y:S05]  /*0750*/  EXIT ;  /* 0x000000000000794d */ /* 0x000fea0003800000 */
.L_x_0:
[----:B0-----:R-:W0:Y:S08]  /*0760*/  LDC.64 R2, c[0x0][0x388] ;  /* 0x0000e200ff027b82 */ /* 0x001e300000000a00 */
[----:B------:R-:W1:Y:S01]  /*0770*/  LDC.64 R4, c[0x0][0x380] ;  /* 0x0000e000ff047b82 */ /* 0x000e620000000a00 */
[----:B0-----:R-:W-:-:S05]  /*0780*/  IMAD.WIDE R2, R7, 0x4, R2 ;  /* 0x0000000407027825 */ /* 0x001fca00078e0202 */
[----:B------:R0:W-:Y:S01]  /*0790*/  STG.E desc[UR4][R2.64], RZ ;  /* 0x000000ff02007986 */ /* 0x0001e2000c101904 */
[----:B-1----:R-:W-:-:S05]  /*07a0*/  IMAD.WIDE R4, R7, 0x4, R4 ;  /* 0x0000000407047825 */ /* 0x002fca00078e0204 */
[----:B------:R-:W2:Y:S02]  /*07b0*/  LDG.E R0, desc[UR4][R4.64] ;  /* 0x0000000404007981 */ /* 0x000ea4000c1e1900 */
[----:B--2---:R-:W-:-:S13]  /*07c0*/  ISETP.NE.AND P0, PT, R0, RZ, PT ;  /* 0x000000ff0000720c */ /* 0x004fda0003f05270 */
[----:B0-----:R-:W-:Y:S05]  /*07d0*/  @!P0 EXIT ;  /* 0x000000000000894d */ /* 0x001fea0003800000 */
.L_x_11:
[----:B------:R-:W2:Y:S01]  /*07e0*/  LDG.E R8, desc[UR4][R2.64] ;  /* 0x0000000402087981 */ /* 0x000ea2000c1e1900 */
[----:B------:R-:W-:-:S05]  /*07f0*/  IMAD.HI R6, R0, 0x66666667, RZ ;  /* 0x6666666700067827 */ /* 0x000fca00078e02ff */
[----:B0-----:R-:W-:-:S04]  /*0800*/  SHF.R.U32.HI R7, RZ, 0x1f, R6 ;  /* 0x0000001fff077819 */ /* 0x001fc80000011606 */
[----:B------:R-:W-:-:S05]  /*0810*/  LEA.HI.SX32 R7, R6, R7, 0x1e ;  /* 0x0000000706077211 */ /* 0x000fca00078ff2ff */
[----:B------:R-:W-:-:S05]  /*0820*/  IMAD R7, R7, -0xa, R0 ;  /* 0xfffffff607077824 */ /* 0x000fca00078e0200 */
[----:B--2---:R-:W-:-:S05]  /*0830*/  IADD3 R7, PT, PT, R7, R8, RZ ;  /* 0x0000000807077210 */ /* 0x004fca0007ffe0ff */
[----:B------:R0:W-:Y:S04]  /*0840*/  STG.E desc[UR4][R2.64], R7 ;  /* 0x0000000702007986 */ /* 0x0001e8000c101904 */
[----:B------:R-:W2:Y:S02]  /*0850*/  LDG.E R0, desc[UR4][R4.64] ;  /* 0x0000000404007981 */ /* 0x000ea4000c1e1900 */
[C---:B--2---:R-:W-:Y:S01]  /*0860*/  IMAD.HI R6, R0.reuse, 0x66666667, RZ ;  /* 0x6666666700067827 */ /* 0x044fe200078e02ff */
[----:B------:R-:W-:-:S04]  /*0870*/  IADD3 R0, PT, PT, R0, 0x9, RZ ;  /* 0x0000000900007810 */ /* 0x000fc80007ffe0ff */
[----:B------:R-:W-:Y:S02]  /*0880*/  ISETP.GE.U32.AND P0, PT, R0, 0x13, PT ;  /* 0x000000130000780c */ /* 0x000fe40003f06070 */
[----:B------:R-:W-:-:S04]  /*0890*/  SHF.R.U32.HI R9, RZ, 0x1f, R6 ;  /* 0x0000001fff097819 */ /* 0x000fc80000011606 */
[----:B------:R-:W-:-:S05]  /*08a0*/  LEA.HI.SX32 R9, R6, R9, 0x1e ;  /* 0x0000000906097211 */ /* 0x000fca00078ff2ff */
[----:B------:R0:W-:Y:S02]  /*08b0*/  STG.E desc[UR4][R4.64], R9 ;  /* 0x0000000904007986 */ /* 0x0001e4000c101904 */
[----:B------:R-:W-:Y:S05]  /*08c0*/  @!P0 EXIT ;  /* 0x000000000000894d */ /* 0x000fea0003800000 */
[----:B------:R-:W-:Y:S01]  /*08d0*/  MOV R0, R9 ;  /* 0x0000000900007202 */ /* 0x000fe20000000f00 */
[----:B------:R-:W-:Y:S06]  /*08e0*/  BRA `(.L_x_11) ;  /* 0xfffffffc00bc7947 */ /* 0x000fec000383ffff */
.L_x_12:
[----:B------:R-:W-:-:S00]  /*08f0*/  BRA `(.L_x_12) ;  /* 0xfffffffc00fc7947 */ /* 0x000fc0000383ffff */
[----:B------:R-:W-:-:S00]  /*0900*/  NOP ;  /* 0x0000000000007918 */ /* 0x000fc00000000000 */
[----:B------:R-:W-:-:S00]  /*0910*/  NOP ;  /* 0x0000000000007918 */ /* 0x000fc00000000000 */
[----:B------:R-:W-:-:S00]  /*0920*/  NOP ;  /* 0x0000000000007918 */ /* 0x000fc00000000000 */
[----:B------:R-:W-:-:S00]  /*0930*/  NOP ;  /* 0x0000000000007918 */ /* 0x000fc00000000000 */
[----:B------:R-:W-:-:S00]  /*0940*/  NOP ;  /* 0x0000000000007918 */ /* 0x000fc00000000000 */
[----:B------:R-:W-:-:S00]  /*0950*/  NOP ;  /* 0x0000000000007918 */ /* 0x000fc00000000000 */
[----:B------:R-:W-:-:S00]  /*0960*/  NOP ;  /* 0x0000000000007918 */ /* 0x000fc00000000000 */
[----:B------:R-:W-:-:S00]  /*0970*/  NOP ;  /* 0x0000000000007918 */ /* 0x000fc00000000000 */
.L_x_13:


//--------------------- .nv.shared.reserved.0     --------------------------
	.section	.nv.shared.reserved.0,"aw",@nobits
	.weak		__nv_reservedSMEM_offset_0_alias
	.size		__nv_reservedSMEM_offset_0_alias, 0, 64
	.other		__nv_reservedSMEM_offset_0_alias,@"STO_CUDA_RESERVED_SHARED STV_DEFAULT"
__nv_reservedSMEM_offset_0_alias:
	.zero		0
	.zero		64


//--------------------- .nv.constant0._Z6modifyPiS_i --------------------------
	.section	.nv.constant0._Z6modifyPiS_i,"a",@progbits
	.sectionflags	@""
	.align	4
.nv.constant0._Z6modifyPiS_i:
	.zero		916


//--------------------- SYMBOLS --------------------------

	.type		.nv.reservedSmem.offset0,@object
	.size		.nv.reservedSmem.offset0,0x4
